//
// Generated by NVIDIA NVVM Compiler
//
// Compiler Build ID: CL-36424714
// Cuda compilation tools, release 13.0, V13.0.88
// Based on NVVM 20.0.0
//

.version 9.0
.target sm_100
.address_size 64

	// .globl	_Z11conv_globalPKfPfS0_i
.const .align 4 .b8 c_k[36];

.visible .entry _Z11conv_globalPKfPfS0_i(
	.param .u64 .ptr .align 1 _Z11conv_globalPKfPfS0_i_param_0,
	.param .u64 .ptr .align 1 _Z11conv_globalPKfPfS0_i_param_1,
	.param .u64 .ptr .align 1 _Z11conv_globalPKfPfS0_i_param_2,
	.param .u32 _Z11conv_globalPKfPfS0_i_param_3
)
{
	.reg .pred 	%p<27>;
	.reg .b32 	%r<14>;
	.reg .b32 	%f<47>;
	.reg .b64 	%rd<27>;

	ld.param.u64 	%rd4, [_Z11conv_globalPKfPfS0_i_param_0];
	ld.param.u64 	%rd3, [_Z11conv_globalPKfPfS0_i_param_1];
	ld.param.u64 	%rd5, [_Z11conv_globalPKfPfS0_i_param_2];
	ld.param.u32 	%r9, [_Z11conv_globalPKfPfS0_i_param_3];
	cvta.to.global.u64 	%rd1, %rd5;
	cvta.to.global.u64 	%rd2, %rd4;
	mov.u32 	%r10, %ctaid.x;
	mov.u32 	%r11, %ntid.x;
	mov.u32 	%r12, %tid.x;
	mad.lo.s32 	%r1, %r10, %r11, %r12;
	setp.ge.s32 	%p1, %r1, %r9;
	@%p1 bra 	$L__BB0_20;
	add.s32 	%r2, %r1, -4;
	setp.lt.s32 	%p2, %r1, 4;
	setp.ge.s32 	%p3, %r2, %r9;
	mov.f32 	%f39, 0f00000000;
	or.pred  	%p4, %p2, %p3;
	@%p4 bra 	$L__BB0_3;
	mul.wide.u32 	%rd6, %r2, 4;
	add.s64 	%rd7, %rd2, %rd6;
	ld.global.f32 	%f20, [%rd7];
	ld.global.f32 	%f21, [%rd1];
	fma.rn.f32 	%f39, %f20, %f21, 0f00000000;
$L__BB0_3:
	add.s32 	%r3, %r1, -3;
	setp.lt.s32 	%p5, %r1, 3;
	setp.ge.s32 	%p6, %r3, %r9;
	or.pred  	%p7, %p5, %p6;
	@%p7 bra 	$L__BB0_5;
	mul.wide.u32 	%rd8, %r3, 4;
	add.s64 	%rd9, %rd2, %rd8;
	ld.global.f32 	%f22, [%rd9];
	ld.global.f32 	%f23, [%rd1+4];
	fma.rn.f32 	%f39, %f22, %f23, %f39;
$L__BB0_5:
	add.s32 	%r4, %r1, -2;
	setp.lt.s32 	%p8, %r1, 2;
	setp.ge.s32 	%p9, %r4, %r9;
	or.pred  	%p10, %p8, %p9;
	@%p10 bra 	$L__BB0_7;
	mul.wide.u32 	%rd10, %r4, 4;
	add.s64 	%rd11, %rd2, %rd10;
	ld.global.f32 	%f24, [%rd11];
	ld.global.f32 	%f25, [%rd1+8];
	fma.rn.f32 	%f39, %f24, %f25, %f39;
$L__BB0_7:
	setp.lt.s32 	%p11, %r1, 1;
	setp.gt.s32 	%p12, %r1, %r9;
	or.pred  	%p13, %p11, %p12;
	@%p13 bra 	$L__BB0_9;
	add.s32 	%r13, %r1, -1;
	mul.wide.u32 	%rd12, %r13, 4;
	add.s64 	%rd13, %rd2, %rd12;
	ld.global.f32 	%f26, [%rd13];
	ld.global.f32 	%f27, [%rd1+12];
	fma.rn.f32 	%f39, %f26, %f27, %f39;
$L__BB0_9:
	setp.lt.s32 	%p14, %r1, 0;
	@%p14 bra 	$L__BB0_11;
	mul.wide.u32 	%rd14, %r1, 4;
	add.s64 	%rd15, %rd2, %rd14;
	ld.global.f32 	%f28, [%rd15];
	ld.global.f32 	%f29, [%rd1+16];
	fma.rn.f32 	%f39, %f28, %f29, %f39;
$L__BB0_11:
	add.s32 	%r5, %r1, 1;
	setp.lt.s32 	%p15, %r1, -1;
	setp.ge.s32 	%p16, %r5, %r9;
	or.pred  	%p17, %p15, %p16;
	@%p17 bra 	$L__BB0_13;
	mul.wide.u32 	%rd16, %r5, 4;
	add.s64 	%rd17, %rd2, %rd16;
	ld.global.f32 	%f30, [%rd17];
	ld.global.f32 	%f31, [%rd1+20];
	fma.rn.f32 	%f39, %f30, %f31, %f39;
$L__BB0_13:
	add.s32 	%r6, %r1, 2;
	setp.lt.s32 	%p18, %r1, -2;
	setp.ge.s32 	%p19, %r6, %r9;
	or.pred  	%p20, %p18, %p19;
	@%p20 bra 	$L__BB0_15;
	mul.wide.u32 	%rd18, %r6, 4;
	add.s64 	%rd19, %rd2, %rd18;
	ld.global.f32 	%f32, [%rd19];
	ld.global.f32 	%f33, [%rd1+24];
	fma.rn.f32 	%f39, %f32, %f33, %f39;
$L__BB0_15:
	add.s32 	%r7, %r1, 3;
	setp.lt.s32 	%p21, %r1, -3;
	setp.ge.s32 	%p22, %r7, %r9;
	or.pred  	%p23, %p21, %p22;
	@%p23 bra 	$L__BB0_17;
	mul.wide.u32 	%rd20, %r7, 4;
	add.s64 	%rd21, %rd2, %rd20;
	ld.global.f32 	%f34, [%rd21];
	ld.global.f32 	%f35, [%rd1+28];
	fma.rn.f32 	%f39, %f34, %f35, %f39;
$L__BB0_17:
	add.s32 	%r8, %r1, 4;
	setp.lt.s32 	%p24, %r1, -4;
	setp.ge.s32 	%p25, %r8, %r9;
	or.pred  	%p26, %p24, %p25;
	@%p26 bra 	$L__BB0_19;
	mul.wide.u32 	%rd22, %r8, 4;
	add.s64 	%rd23, %rd2, %rd22;
	ld.global.f32 	%f36, [%rd23];
	ld.global.f32 	%f37, [%rd1+32];
	fma.rn.f32 	%f39, %f36, %f37, %f39;
$L__BB0_19:
	cvta.to.global.u64 	%rd24, %rd3;
	mul.wide.s32 	%rd25, %r1, 4;
	add.s64 	%rd26, %rd24, %rd25;
	st.global.f32 	[%rd26], %f39;
$L__BB0_20:
	ret;

}
	// .globl	_Z10conv_constPKfPfi
.visible .entry _Z10conv_constPKfPfi(
	.param .u64 .ptr .align 1 _Z10conv_constPKfPfi_param_0,
	.param .u64 .ptr .align 1 _Z10conv_constPKfPfi_param_1,
	.param .u32 _Z10conv_constPKfPfi_param_2
)
{
	.reg .pred 	%p<27>;
	.reg .b32 	%r<14>;
	.reg .b32 	%f<47>;
	.reg .b64 	%rd<25>;

	ld.param.u64 	%rd3, [_Z10conv_constPKfPfi_param_0];
	ld.param.u64 	%rd2, [_Z10conv_constPKfPfi_param_1];
	ld.param.u32 	%r9, [_Z10conv_constPKfPfi_param_2];
	cvta.to.global.u64 	%rd1, %rd3;
	mov.u32 	%r10, %ctaid.x;
	mov.u32 	%r11, %ntid.x;
	mov.u32 	%r12, %tid.x;
	mad.lo.s32 	%r1, %r10, %r11, %r12;
	setp.ge.s32 	%p1, %r1, %r9;
	@%p1 bra 	$L__BB1_20;
	add.s32 	%r2, %r1, -4;
	setp.lt.s32 	%p2, %r1, 4;
	setp.ge.s32 	%p3, %r2, %r9;
	mov.f32 	%f39, 0f00000000;
	or.pred  	%p4, %p2, %p3;
	@%p4 bra 	$L__BB1_3;
	mul.wide.u32 	%rd4, %r2, 4;
	add.s64 	%rd5, %rd1, %rd4;
	ld.global.f32 	%f20, [%rd5];
	ld.const.f32 	%f21, [c_k];
	fma.rn.f32 	%f39, %f20, %f21, 0f00000000;
$L__BB1_3:
	add.s32 	%r3, %r1, -3;
	setp.lt.s32 	%p5, %r1, 3;
	setp.ge.s32 	%p6, %r3, %r9;
	or.pred  	%p7, %p5, %p6;
	@%p7 bra 	$L__BB1_5;
	mul.wide.u32 	%rd6, %r3, 4;
	add.s64 	%rd7, %rd1, %rd6;
	ld.global.f32 	%f22, [%rd7];
	ld.const.f32 	%f23, [c_k+4];
	fma.rn.f32 	%f39, %f22, %f23, %f39;
$L__BB1_5:
	add.s32 	%r4, %r1, -2;
	setp.lt.s32 	%p8, %r1, 2;
	setp.ge.s32 	%p9, %r4, %r9;
	or.pred  	%p10, %p8, %p9;
	@%p10 bra 	$L__BB1_7;
	mul.wide.u32 	%rd8, %r4, 4;
	add.s64 	%rd9, %rd1, %rd8;
	ld.global.f32 	%f24, [%rd9];
	ld.const.f32 	%f25, [c_k+8];
	fma.rn.f32 	%f39, %f24, %f25, %f39;
$L__BB1_7:
	setp.lt.s32 	%p11, %r1, 1;
	setp.gt.s32 	%p12, %r1, %r9;
	or.pred  	%p13, %p11, %p12;
	@%p13 bra 	$L__BB1_9;
	add.s32 	%r13, %r1, -1;
	mul.wide.u32 	%rd10, %r13, 4;
	add.s64 	%rd11, %rd1, %rd10;
	ld.global.f32 	%f26, [%rd11];
	ld.const.f32 	%f27, [c_k+12];
	fma.rn.f32 	%f39, %f26, %f27, %f39;
$L__BB1_9:
	setp.lt.s32 	%p14, %r1, 0;
	@%p14 bra 	$L__BB1_11;
	mul.wide.u32 	%rd12, %r1, 4;
	add.s64 	%rd13, %rd1, %rd12;
	ld.global.f32 	%f28, [%rd13];
	ld.const.f32 	%f29, [c_k+16];
	fma.rn.f32 	%f39, %f28, %f29, %f39;
$L__BB1_11:
	add.s32 	%r5, %r1, 1;
	setp.lt.s32 	%p15, %r1, -1;
	setp.ge.s32 	%p16, %r5, %r9;
	or.pred  	%p17, %p15, %p16;
	@%p17 bra 	$L__BB1_13;
	mul.wide.u32 	%rd14, %r5, 4;
	add.s64 	%rd15, %rd1, %rd14;
	ld.global.f32 	%f30, [%rd15];
	ld.const.f32 	%f31, [c_k+20];
	fma.rn.f32 	%f39, %f30, %f31, %f39;
$L__BB1_13:
	add.s32 	%r6, %r1, 2;
	setp.lt.s32 	%p18, %r1, -2;
	setp.ge.s32 	%p19, %r6, %r9;
	or.pred  	%p20, %p18, %p19;
	@%p20 bra 	$L__BB1_15;
	mul.wide.u32 	%rd16, %r6, 4;
	add.s64 	%rd17, %rd1, %rd16;
	ld.global.f32 	%f32, [%rd17];
	ld.const.f32 	%f33, [c_k+24];
	fma.rn.f32 	%f39, %f32, %f33, %f39;
$L__BB1_15:
	add.s32 	%r7, %r1, 3;
	setp.lt.s32 	%p21, %r1, -3;
	setp.ge.s32 	%p22, %r7, %r9;
	or.pred  	%p23, %p21, %p22;
	@%p23 bra 	$L__BB1_17;
	mul.wide.u32 	%rd18, %r7, 4;
	add.s64 	%rd19, %rd1, %rd18;
	ld.global.f32 	%f34, [%rd19];
	ld.const.f32 	%f35, [c_k+28];
	fma.rn.f32 	%f39, %f34, %f35, %f39;
$L__BB1_17:
	add.s32 	%r8, %r1, 4;
	setp.lt.s32 	%p24, %r1, -4;
	setp.ge.s32 	%p25, %r8, %r9;
	or.pred  	%p26, %p24, %p25;
	@%p26 bra 	$L__BB1_19;
	mul.wide.u32 	%rd20, %r8, 4;
	add.s64 	%rd21, %rd1, %rd20;
	ld.global.f32 	%f36, [%rd21];
	ld.const.f32 	%f37, [c_k+32];
	fma.rn.f32 	%f39, %f36, %f37, %f39;
$L__BB1_19:
	cvta.to.global.u64 	%rd22, %rd2;
	mul.wide.s32 	%rd23, %r1, 4;
	add.s64 	%rd24, %rd22, %rd23;
	st.global.f32 	[%rd24], %f39;
$L__BB1_20:
	ret;

}


// ===== COMPILED SASS (sm_100) =====

	.target	sm_100

	.elftype	@"ET_EXEC"


//--------------------- .note.nv.tkinfo           --------------------------
	.section	.note.nv.tkinfo,"",@"SHT_NOTE"
	.sectionflags	@"SHF_NOTE_NV_TKINFO"
	.tkinfo
        /*0018*/ 	.word	0x00000002
        /*0030*/ 	.string	""
        /*0030*/ 	.string	"ptxas"
        /*0030*/ 	.string	"Cuda compilation tools, release 13.0, V13.0.88"
        /*0030*/ 	.string	"Build cuda_13.0.r13.0/compiler.36424714_0"
        /*0030*/ 	.string	"-arch sm_100 -m 64 "



//--------------------- .note.nv.cuinfo           --------------------------
	.section	.note.nv.cuinfo,"",@"SHT_NOTE"
	.sectionflags	@"SHF_NOTE_NV_CUINFO"
        /*0018*/ 	.short	0x0002
        /*001a*/ 	.short	0x0064
        /*001c*/ 	.short	0x0082
	.zero		2


//--------------------- .nv.info                  --------------------------
	.section	.nv.info,"",@"SHT_CUDA_INFO"
	.align	4


	//----- nvinfo : EIATTR_REGCOUNT
	.align		4
        /*0000*/ 	.byte	0x04, 0x2f
        /*0002*/ 	.short	(.L_2 - .L_1)
	.align		4
.L_1:
        /*0004*/ 	.word	index@(_Z11conv_globalPKfPfS0_i)
        /*0008*/ 	.word	0x00000020


	//----- nvinfo : EIATTR_FRAME_SIZE
	.align		4
.L_2:
        /*000c*/ 	.byte	0x04, 0x11
        /*000e*/ 	.short	(.L_4 - .L_3)
	.align		4
.L_3:
        /*0010*/ 	.word	index@(_Z11conv_globalPKfPfS0_i)
        /*0014*/ 	.word	0x00000000


	//----- nvinfo : EIATTR_REGCOUNT
	.align		4
.L_4:
        /*0018*/ 	.byte	0x04, 0x2f
        /*001a*/ 	.short	(.L_6 - .L_5)
	.align		4
.L_5:
        /*001c*/ 	.word	index@(_Z10conv_constPKfPfi)
        /*0020*/ 	.word	0x0000001e


	//----- nvinfo : EIATTR_FRAME_SIZE
	.align		4
.L_6:
        /*0024*/ 	.byte	0x04, 0x11
        /*0026*/ 	.short	(.L_8 - .L_7)
	.align		4
.L_7:
        /*0028*/ 	.word	index@(_Z10conv_constPKfPfi)
        /*002c*/ 	.word	0x00000000


	//----- nvinfo : EIATTR_MIN_STACK_SIZE
	.align		4
.L_8:
        /*0030*/ 	.byte	0x04, 0x12
        /*0032*/ 	.short	(.L_10 - .L_9)
	.align		4
.L_9:
        /*0034*/ 	.word	index@(_Z10conv_constPKfPfi)
        /*0038*/ 	.word	0x00000000


	//----- nvinfo : EIATTR_MIN_STACK_SIZE
	.align		4
.L_10:
        /*003c*/ 	.byte	0x04, 0x12
        /*003e*/ 	.short	(.L_12 - .L_11)
	.align		4
.L_11:
        /*0040*/ 	.word	index@(_Z11conv_globalPKfPfS0_i)
        /*0044*/ 	.word	0x00000000
.L_12:


//--------------------- .nv.compat                --------------------------
	.section	.nv.compat,"",@"SHT_CUDA_COMPAT_INFO"
	.align	4
        /*0000*/ 	.byte	0x02, 0x09, 0x00, 0x00, 0x02, 0x02, 0x01, 0x00, 0x02, 0x05, 0x05, 0x00, 0x03, 0x07, 0x01, 0x01
        /*0010*/ 	.byte	0x02, 0x03, 0x00, 0x00, 0x02, 0x06, 0x01, 0x00, 0x04, 0x0b, 0x08, 0x00, 0x09, 0x00, 0x00, 0x00
        /*0020*/ 	.byte	0x00, 0x00, 0x00, 0x00


//--------------------- .nv.info._Z10conv_constPKfPfi --------------------------
	.section	.nv.info._Z10conv_constPKfPfi,"",@"SHT_CUDA_INFO"
	.sectionflags	@""
	.align	4


	//----- nvinfo : EIATTR_CUDA_API_VERSION
	.align		4
        /*0000*/ 	.byte	0x04, 0x37
        /*0002*/ 	.short	(.L_14 - .L_13)
.L_13:
        /*0004*/ 	.word	0x00000082


	//----- nvinfo : EIATTR_KPARAM_INFO
	.align		4
.L_14:
        /*0008*/ 	.byte	0x04, 0x17
        /*000a*/ 	.short	(.L_16 - .L_15)
.L_15:
        /*000c*/ 	.word	0x00000000
        /*0010*/ 	.short	0x0002
        /*0012*/ 	.short	0x0010
        /*0014*/ 	.byte	0x00, 0xf0, 0x11, 0x00


	//----- nvinfo : EIATTR_KPARAM_INFO
	.align		4
.L_16:
        /*0018*/ 	.byte	0x04, 0x17
        /*001a*/ 	.short	(.L_18 - .L_17)
.L_17:
        /*001c*/ 	.word	0x00000000
        /*0020*/ 	.short	0x0001
        /*0022*/ 	.short	0x0008
        /*0024*/ 	.byte	0x00, 0xf5, 0x21, 0x00


	//----- nvinfo : EIATTR_KPARAM_INFO
	.align		4
.L_18:
        /*0028*/ 	.byte	0x04, 0x17
        /*002a*/ 	.short	(.L_20 - .L_19)
.L_19:
        /*002c*/ 	.word	0x00000000
        /*0030*/ 	.short	0x0000
        /*0032*/ 	.short	0x0000
        /*0034*/ 	.byte	0x00, 0xf5, 0x21, 0x00


	//----- nvinfo : EIATTR_SPARSE_MMA_MASK
	.align		4
.L_20:
        /*0038*/ 	.byte	0x03, 0x50
        /*003a*/ 	.short	0x0000


	//----- nvinfo : EIATTR_MAXREG_COUNT
	.align		4
        /*003c*/ 	.byte	0x03, 0x1b
        /*003e*/ 	.short	0x00ff


	//----- nvinfo : EIATTR_MERCURY_ISA_VERSION
	.align		4
        /*0040*/ 	.byte	0x03, 0x5f
        /*0042*/ 	.short	0x0101


	//----- nvinfo : EIATTR_VRC_CTA_INIT_COUNT
	.align		4
        /*0044*/ 	.byte	0x02, 0x4a
	.zero		1
	.zero		1


	//----- nvinfo : EIATTR_EXIT_INSTR_OFFSETS
	.align		4
        /*0048*/ 	.byte	0x04, 0x1c
        /*004a*/ 	.short	(.L_22 - .L_21)


	//   ....[0]....
.L_21:
        /*004c*/ 	.word	0x00000070


	//   ....[1]....
        /*0050*/ 	.word	0x00000530


	//----- nvinfo : EIATTR_CBANK_PARAM_SIZE
	.align		4
.L_22:
        /*0054*/ 	.byte	0x03, 0x19
        /*0056*/ 	.short	0x0014


	//----- nvinfo : EIATTR_PARAM_CBANK
	.align		4
        /*0058*/ 	.byte	0x04, 0x0a
        /*005a*/ 	.short	(.L_24 - .L_23)
	.align		4
.L_23:
        /*005c*/ 	.word	index@(.nv.constant0._Z10conv_constPKfPfi)
        /*0060*/ 	.short	0x0380
        /*0062*/ 	.short	0x0014


	//----- nvinfo : EIATTR_SW_WAR
	.align		4
.L_24:
        /*0064*/ 	.byte	0x04, 0x36
        /*0066*/ 	.short	(.L_26 - .L_25)
.L_25:
        /*0068*/ 	.word	0x00000008
.L_26:


//--------------------- .nv.info._Z11conv_globalPKfPfS0_i --------------------------
	.section	.nv.info._Z11conv_globalPKfPfS0_i,"",@"SHT_CUDA_INFO"
	.sectionflags	@""
	.align	4


	//----- nvinfo : EIATTR_CUDA_API_VERSION
	.align		4
        /*0000*/ 	.byte	0x04, 0x37
        /*0002*/ 	.short	(.L_28 - .L_27)
.L_27:
        /*0004*/ 	.word	0x00000082


	//----- nvinfo : EIATTR_KPARAM_INFO
	.align		4
.L_28:
        /*0008*/ 	.byte	0x04, 0x17
        /*000a*/ 	.short	(.L_30 - .L_29)
.L_29:
        /*000c*/ 	.word	0x00000000
        /*0010*/ 	.short	0x0003
        /*0012*/ 	.short	0x0018
        /*0014*/ 	.byte	0x00, 0xf0, 0x11, 0x00


	//----- nvinfo : EIATTR_KPARAM_INFO
	.align		4
.L_30:
        /*0018*/ 	.byte	0x04, 0x17
        /*001a*/ 	.short	(.L_32 - .L_31)
.L_31:
        /*001c*/ 	.word	0x00000000
        /*0020*/ 	.short	0x0002
        /*0022*/ 	.short	0x0010
        /*0024*/ 	.byte	0x00, 0xf5, 0x21, 0x00


	//----- nvinfo : EIATTR_KPARAM_INFO
	.align		4
.L_32:
        /*0028*/ 	.byte	0x04, 0x17
        /*002a*/ 	.short	(.L_34 - .L_33)
.L_33:
        /*002c*/ 	.word	0x00000000
        /*0030*/ 	.short	0x0001
        /*0032*/ 	.short	0x0008
        /*0034*/ 	.byte	0x00, 0xf5, 0x21, 0x00


	//----- nvinfo : EIATTR_KPARAM_INFO
	.align		4
.L_34:
        /*0038*/ 	.byte	0x04, 0x17
        /*003a*/ 	.short	(.L_36 - .L_35)
.L_35:
        /*003c*/ 	.word	0x00000000
        /*0040*/ 	.short	0x0000
        /*0042*/ 	.short	0x0000
        /*0044*/ 	.byte	0x00, 0xf5, 0x21, 0x00


	//----- nvinfo : EIATTR_SPARSE_MMA_MASK
	.align		4
.L_36:
        /*0048*/ 	.byte	0x03, 0x50
        /*004a*/ 	.short	0x0000


	//----- nvinfo : EIATTR_MAXREG_COUNT
	.align		4
        /*004c*/ 	.byte	0x03, 0x1b
        /*004e*/ 	.short	0x00ff


	//----- nvinfo : EIATTR_MERCURY_ISA_VERSION
	.align		4
        /*0050*/ 	.byte	0x03, 0x5f
        /*0052*/ 	.short	0x0101


	//----- nvinfo : EIATTR_VRC_CTA_INIT_COUNT
	.align		4
        /*0054*/ 	.byte	0x02, 0x4a
	.zero		1
	.zero		1


	//----- nvinfo : EIATTR_EXIT_INSTR_OFFSETS
	.align		4
        /*0058*/ 	.byte	0x04, 0x1c
        /*005a*/ 	.short	(.L_38 - .L_37)


	//   ....[0]....
.L_37:
        /*005c*/ 	.word	0x00000070


	//   ....[1]....
        /*0060*/ 	.word	0x000005c0


	//----- nvinfo : EIATTR_CBANK_PARAM_SIZE
	.align		4
.L_38:
        /*0064*/ 	.byte	0x03, 0x19
        /*0066*/ 	.short	0x001c


	//----- nvinfo : EIATTR_PARAM_CBANK
	.align		4
        /*0068*/ 	.byte	0x04, 0x0a
        /*006a*/ 	.short	(.L_40 - .L_39)
	.align		4
.L_39:
        /*006c*/ 	.word	index@(.nv.constant0._Z11conv_globalPKfPfS0_i)
        /*0070*/ 	.short	0x0380
        /*0072*/ 	.short	0x001c


	//----- nvinfo : EIATTR_SW_WAR
	.align		4
.L_40:
        /*0074*/ 	.byte	0x04, 0x36
        /*0076*/ 	.short	(.L_42 - .L_41)
.L_41:
        /*0078*/ 	.word	0x00000008
.L_42:


//--------------------- .nv.callgraph             --------------------------
	.section	.nv.callgraph,"",@"SHT_CUDA_CALLGRAPH"
	.align	4
	.sectionentsize	8
	.align		4
        /*0000*/ 	.word	0x00000000
	.align		4
        /*0004*/ 	.word	0xffffffff
	.align		4
        /*0008*/ 	.word	0x00000000
	.align		4
        /*000c*/ 	.word	0xfffffffe
	.align		4
        /*0010*/ 	.word	0x00000000
	.align		4
        /*0014*/ 	.word	0xfffffffd
	.align		4
        /*0018*/ 	.word	0x00000000
	.align		4
        /*001c*/ 	.word	0xfffffffc


//--------------------- .nv.constant3             --------------------------
	.section	.nv.constant3,"a",@progbits
	.align	4
.nv.constant3:
	.type		c_k,@object
	.size		c_k,(.L_0 - c_k)
c_k:
	.zero		36
.L_0:


//--------------------- .text._Z10conv_constPKfPfi --------------------------
	.section	.text._Z10conv_constPKfPfi,"ax",@progbits
	.align	128
        .global         _Z10conv_constPKfPfi
        .type           _Z10conv_constPKfPfi,@function
        .size           _Z10conv_constPKfPfi,(.L_x_2 - _Z10conv_constPKfPfi)
        .other          _Z10conv_constPKfPfi,@"STO_CUDA_ENTRY STV_DEFAULT"
_Z10conv_constPKfPfi:
.text._Z10conv_constPKfPfi:
[----:B------:R-:W-:Y:S01]  /*0000*/  LDC R1, c[0x0][0x37c] ;  /* 0x0000df00ff017b82 */ /* 0x000fe20000000800 */
[----:B------:R-:W0:Y:S07]  /*0010*/  S2R R3, SR_TID.X ;  /* 0x0000000000037919 */ /* 0x000e2e0000002100 */
[----:B------:R-:W0:Y:S01]  /*0020*/  S2UR UR4, SR_CTAID.X ;  /* 0x00000000000479c3 */ /* 0x000e220000002500 */
[----:B------:R-:W1:Y:S07]  /*0030*/  LDCU UR6, c[0x0][0x390] ;  /* 0x00007200ff0677ac */ /* 0x000e6e0008000800 */
[----:B------:R-:W0:Y:S02]  /*0040*/  LDC R10, c[0x0][0x360] ;  /* 0x0000d800ff0a7b82 */ /* 0x000e240000000800 */
[----:B0-----:R-:W-:-:S05]  /*0050*/  IMAD R10, R10, UR4, R3 ;  /* 0x000000040a0a7c24 */ /* 0x001fca000f8e0203 */
[----:B-1----:R-:W-:-:S13]  /*0060*/  ISETP.GE.AND P0, PT, R10, UR6, PT ;  /* 0x000000060a007c0c */ /* 0x002fda000bf06270 */
[----:B------:R-:W-:Y:S05]  /*0070*/  @P0 EXIT ;  /* 0x000000000000094d */ /* 0x000fea0003800000 */
[C---:B------:R-:W-:Y:S01]  /*0080*/  IADD3 R7, PT, PT, R10.reuse, -0x4, RZ ;  /* 0xfffffffc0a077810 */ /* 0x040fe20007ffe0ff */
[----:B------:R-:W0:Y:S01]  /*0090*/  LDCU.64 UR4, c[0x0][0x358] ;  /* 0x00006b00ff0477ac */ /* 0x000e220008000a00 */
[C---:B------:R-:W-:Y:S02]  /*00a0*/  IADD3 R9, PT, PT, R10.reuse, -0x3, RZ ;  /* 0xfffffffd0a097810 */ /* 0x040fe40007ffe0ff */
[----:B------:R-:W-:Y:S02]  /*00b0*/  ISETP.GE.AND P4, PT, R7, UR6, PT ;  /* 0x0000000607007c0c */ /* 0x000fe4000bf86270 */
[----:B------:R-:W-:Y:S02]  /*00c0*/  ISETP.GE.AND P1, PT, R9, UR6, PT ;  /* 0x0000000609007c0c */ /* 0x000fe4000bf26270 */
[C---:B------:R-:W-:Y:S02]  /*00d0*/  ISETP.LT.OR P4, PT, R10.reuse, 0x4, P4 ;  /* 0x000000040a00780c */ /* 0x040fe40002781670 */
[----:B------:R-:W-:-:S11]  /*00e0*/  ISETP.LT.OR P1, PT, R10, 0x3, P1 ;  /* 0x000000030a00780c */ /* 0x000fd60000f21670 */
[----:B------:R-:W1:Y:S08]  /*00f0*/  @!P4 LDC.64 R2, c[0x0][0x380] ;  /* 0x0000e000ff02cb82 */ /* 0x000e700000000a00 */
[----:B------:R-:W2:Y:S01]  /*0100*/  @!P1 LDC.64 R4, c[0x0][0x380] ;  /* 0x0000e000ff049b82 */ /* 0x000ea20000000a00 */
[C---:B------:R-:W-:Y:S01]  /*0110*/  VIADD R25, R10.reuse, 0xfffffffe ;  /* 0xfffffffe0a197836 */ /* 0x040fe20000000000 */
[----:B------:R-:W-:-:S06]  /*0120*/  ISETP.GT.AND P2, PT, R10, UR6, PT ;  /* 0x000000060a007c0c */ /* 0x000fcc000bf44270 */
[----:B------:R-:W3:Y:S01]  /*0130*/  @!P1 LDC R6, c[0x3][0x4] ;  /* 0x00c00100ff069b82 */ /* 0x000ee20000000800 */
[----:B-1----:R-:W-:-:S07]  /*0140*/  @!P4 IMAD.WIDE.U32 R2, R7, 0x4, R2 ;  /* 0x000000040702c825 */ /* 0x002fce00078e0002 */
[----:B------:R-:W1:Y:S01]  /*0150*/  @!P4 LDC R7, c[0x3][RZ] ;  /* 0x00c00000ff07cb82 */ /* 0x000e620000000800 */
[----:B0-----:R0:W1:Y:S01]  /*0160*/  @!P4 LDG.E R0, desc[UR4][R2.64] ;  /* 0x000000040200c981 */ /* 0x001062000c1e1900 */
[----:B--2---:R-:W-:-:S06]  /*0170*/  @!P1 IMAD.WIDE.U32 R4, R9, 0x4, R4 ;  /* 0x0000000409049825 */ /* 0x004fcc00078e0004 */
[----:B------:R-:W3:Y:S01]  /*0180*/  @!P1 LDG.E R4, desc[UR4][R4.64] ;  /* 0x0000000404049981 */ /* 0x000ee2000c1e1900 */
[----:B------:R-:W-:-:S04]  /*0190*/  ISETP.GE.AND P0, PT, R25, UR6, PT ;  /* 0x0000000619007c0c */ /* 0x000fc8000bf06270 */
[C---:B------:R-:W-:Y:S02]  /*01a0*/  ISETP.LT.OR P0, PT, R10.reuse, 0x2, P0 ;  /* 0x000000020a00780c */ /* 0x040fe40000701670 */
[C---:B------:R-:W-:Y:S02]  /*01b0*/  ISETP.LT.OR P2, PT, R10.reuse, 0x1, P2 ;  /* 0x000000010a00780c */ /* 0x040fe40001741670 */
[C---:B------:R-:W-:Y:S01]  /*01c0*/  IADD3 R23, PT, PT, R10.reuse, 0x1, RZ ;  /* 0x000000010a177810 */ /* 0x040fe20007ffe0ff */
[C---:B------:R-:W-:Y:S01]  /*01d0*/  VIADD R21, R10.reuse, 0x2 ;  /* 0x000000020a157836 */ /* 0x040fe20000000000 */
[C---:B------:R-:W-:Y:S01]  /*01e0*/  ISETP.GE.AND P6, PT, R10.reuse, RZ, PT ;  /* 0x000000ff0a00720c */ /* 0x040fe20003fc6270 */
[----:B------:R-:W-:Y:S01]  /*01f0*/  HFMA2 R11, -RZ, RZ, 0, 0 ;  /* 0x00000000ff0b7431 */ /* 0x000fe200000001ff */
[----:B------:R-:W-:Y:S01]  /*0200*/  ISETP.GE.AND P3, PT, R23, UR6, PT ;  /* 0x0000000617007c0c */ /* 0x000fe2000bf66270 */
[----:B------:R-:W-:Y:S01]  /*0210*/  VIADD R19, R10, 0x3 ;  /* 0x000000030a137836 */ /* 0x000fe20000000000 */
[----:B------:R-:W-:-:S02]  /*0220*/  ISETP.GE.AND P5, PT, R21, UR6, PT ;  /* 0x0000000615007c0c */ /* 0x000fc4000bfa6270 */
[C---:B------:R-:W-:Y:S01]  /*0230*/  ISETP.LT.OR P3, PT, R10.reuse, -0x1, P3 ;  /* 0xffffffff0a00780c */ /* 0x040fe20001f61670 */
[----:B------:R-:W2:Y:S01]  /*0240*/  @!P0 LDC.64 R8, c[0x0][0x380] ;  /* 0x0000e000ff088b82 */ /* 0x000ea20000000a00 */
[C---:B------:R-:W-:Y:S02]  /*0250*/  IADD3 R17, PT, PT, R10.reuse, 0x4, RZ ;  /* 0x000000040a117810 */ /* 0x040fe40007ffe0ff */
[----:B------:R-:W-:-:S05]  /*0260*/  ISETP.LT.OR P5, PT, R10, -0x2, P5 ;  /* 0xfffffffe0a00780c */ /* 0x000fca0002fa1670 */
[----:B------:R-:W4:Y:S08]  /*0270*/  @!P2 LDC.64 R12, c[0x0][0x380] ;  /* 0x0000e000ff0cab82 */ /* 0x000f300000000a00 */
[----:B------:R-:W5:Y:S08]  /*0280*/  @P6 LDC.64 R14, c[0x0][0x380] ;  /* 0x0000e000ff0e6b82 */ /* 0x000f700000000a00 */
[----:B0-----:R-:W0:Y:S01]  /*0290*/  @!P3 LDC.64 R2, c[0x0][0x380] ;  /* 0x0000e000ff02bb82 */ /* 0x001e220000000a00 */
[----:B--2---:R-:W-:Y:S01]  /*02a0*/  @!P0 IMAD.WIDE.U32 R24, R25, 0x4, R8 ;  /* 0x0000000419188825 */ /* 0x004fe200078e0008 */
[----:B------:R-:W-:-:S05]  /*02b0*/  @!P2 IADD3 R27, PT, PT, R10, -0x1, RZ ;  /* 0xffffffff0a1ba810 */ /* 0x000fca0007ffe0ff */
[----:B----4-:R-:W-:Y:S01]  /*02c0*/  @!P2 IMAD.WIDE.U32 R12, R27, 0x4, R12 ;  /* 0x000000041b0ca825 */ /* 0x010fe200078e000c */
[----:B------:R-:W2:Y:S05]  /*02d0*/  @P6 LDC R16, c[0x3][0x10] ;  /* 0x00c00400ff106b82 */ /* 0x000eaa0000000800 */
[----:B------:R4:W2:Y:S01]  /*02e0*/  @!P2 LDG.E R12, desc[UR4][R12.64] ;  /* 0x000000040c0ca981 */ /* 0x0008a2000c1e1900 */
[----:B-----5:R-:W-:-:S06]  /*02f0*/  @P6 IMAD.WIDE.U32 R14, R10, 0x4, R14 ;  /* 0x000000040a0e6825 */ /* 0x020fcc00078e000e */
[----:B------:R5:W2:Y:S01]  /*0300*/  @P6 LDG.E R14, desc[UR4][R14.64] ;  /* 0x000000040e0e6981 */ /* 0x000aa2000c1e1900 */
[----:B0-----:R-:W-:Y:S01]  /*0310*/  @!P3 IMAD.WIDE.U32 R2, R23, 0x4, R2 ;  /* 0x000000041702b825 */ /* 0x001fe200078e0002 */
[----:B----4-:R-:W2:Y:S08]  /*0320*/  @!P2 LDC R13, c[0x3][0xc] ;  /* 0x00c00300ff0dab82 */ /* 0x010eb00000000800 */
[----:B-----5:R-:W0:Y:S01]  /*0330*/  @!P3 LDC R15, c[0x3][0x14] ;  /* 0x00c00500ff0fbb82 */ /* 0x020e220000000800 */
[----:B-1----:R-:W-:Y:S01]  /*0340*/  @!P4 FFMA R11, R0, R7, RZ ;  /* 0x00000007000bc223 */ /* 0x002fe200000000ff */
[----:B------:R-:W-:Y:S01]  /*0350*/  ISETP.GE.AND P4, PT, R19, UR6, PT ;  /* 0x0000000613007c0c */ /* 0x000fe2000bf86270 */
[----:B------:R-:W4:Y:S03]  /*0360*/  @!P0 LDG.E R0, desc[UR4][R24.64] ;  /* 0x0000000418008981 */ /* 0x000f26000c1e1900 */
[----:B------:R-:W-:Y:S01]  /*0370*/  ISETP.LT.OR P4, PT, R10, -0x3, P4 ;  /* 0xfffffffd0a00780c */ /* 0x000fe20002781670 */
[----:B---3--:R-:W-:Y:S01]  /*0380*/  @!P1 FFMA R11, R4, R6, R11 ;  /* 0x00000006040b9223 */ /* 0x008fe2000000000b */
[----:B------:R-:W-:Y:S01]  /*0390*/  ISETP.GE.AND P1, PT, R17, UR6, PT ;  /* 0x0000000611007c0c */ /* 0x000fe2000bf26270 */
[----:B------:R-:W1:Y:S03]  /*03a0*/  @!P5 LDC.64 R4, c[0x0][0x380] ;  /* 0x0000e000ff04db82 */ /* 0x000e660000000a00 */
[----:B------:R-:W-:-:S07]  /*03b0*/  ISETP.LT.OR P1, PT, R10, -0x4, P1 ;  /* 0xfffffffc0a00780c */ /* 0x000fce0000f21670 */
[----:B------:R-:W3:Y:S08]  /*03c0*/  @!P4 LDC.64 R6, c[0x0][0x380] ;  /* 0x0000e000ff06cb82 */ /* 0x000ef00000000a00 */
[----:B------:R-:W5:Y:S01]  /*03d0*/  @!P1 LDC.64 R8, c[0x0][0x380] ;  /* 0x0000e000ff089b82 */ /* 0x000f620000000a00 */
[----:B-1----:R-:W-:-:S07]  /*03e0*/  @!P5 IMAD.WIDE.U32 R20, R21, 0x4, R4 ;  /* 0x000000041514d825 */ /* 0x002fce00078e0004 */
[----:B------:R-:W1:Y:S01]  /*03f0*/  @!P4 LDC R18, c[0x3][0x1c] ;  /* 0x00c00700ff12cb82 */ /* 0x000e620000000800 */
[----:B------:R0:W2:Y:S04]  /*0400*/  @!P3 LDG.E R4, desc[UR4][R2.64] ;  /* 0x000000040204b981 */ /* 0x0000a8000c1e1900 */
[----:B------:R-:W2:Y:S01]  /*0410*/  @!P5 LDG.E R20, desc[UR4][R20.64] ;  /* 0x000000041414d981 */ /* 0x000ea2000c1e1900 */
[----:B---3--:R-:W-:Y:S02]  /*0420*/  @!P4 IMAD.WIDE.U32 R6, R19, 0x4, R6 ;  /* 0x000000041306c825 */ /* 0x008fe400078e0006 */
[----:B------:R-:W4:Y:S04]  /*0430*/  @!P0 LDC R5, c[0x3][0x8] ;  /* 0x00c00200ff058b82 */ /* 0x000f280000000800 */
[----:B------:R-:W1:Y:S01]  /*0440*/  @!P4 LDG.E R6, desc[UR4][R6.64] ;  /* 0x000000040606c981 */ /* 0x000e62000c1e1900 */
[----:B-----5:R-:W-:-:S03]  /*0450*/  @!P1 IMAD.WIDE.U32 R8, R17, 0x4, R8 ;  /* 0x0000000411089825 */ /* 0x020fc600078e0008 */
[----:B0-----:R-:W0:Y:S03]  /*0460*/  LDC.64 R2, c[0x0][0x388] ;  /* 0x0000e200ff027b82 */ /* 0x001e260000000a00 */
[----:B------:R-:W3:Y:S05]  /*0470*/  @!P1 LDG.E R8, desc[UR4][R8.64] ;  /* 0x0000000408089981 */ /* 0x000eea000c1e1900 */
[----:B------:R-:W5:Y:S01]  /*0480*/  @!P5 LDC R17, c[0x3][0x18] ;  /* 0x00c00600ff11db82 */ /* 0x000f620000000800 */
[----:B0-----:R-:W-:-:S04]  /*0490*/  IMAD.WIDE R2, R10, 0x4, R2 ;  /* 0x000000040a027825 */ /* 0x001fc800078e0202 */
[----:B----4-:R-:W-:-:S03]  /*04a0*/  @!P0 FFMA R11, R0, R5, R11 ;  /* 0x00000005000b8223 */ /* 0x010fc6000000000b */
[----:B------:R-:W3:Y:S01]  /*04b0*/  @!P1 LDC R0, c[0x3][0x20] ;  /* 0x00c00800ff009b82 */ /* 0x000ee20000000800 */
[----:B--2---:R-:W-:-:S04]  /*04c0*/  @!P2 FFMA R11, R12, R13, R11 ;  /* 0x0000000d0c0ba223 */ /* 0x004fc8000000000b */
[----:B------:R-:W-:-:S04]  /*04d0*/  @P6 FFMA R11, R14, R16, R11 ;  /* 0x000000100e0b6223 */ /* 0x000fc8000000000b */
[----:B------:R-:W-:-:S04]  /*04e0*/  @!P3 FFMA R11, R4, R15, R11 ;  /* 0x0000000f040bb223 */ /* 0x000fc8000000000b */
[----:B-----5:R-:W-:-:S04]  /*04f0*/  @!P5 FFMA R11, R20, R17, R11 ;  /* 0x00000011140bd223 */ /* 0x020fc8000000000b */
[----:B-1----:R-:W-:-:S04]  /*0500*/  @!P4 FFMA R11, R6, R18, R11 ;  /* 0x00000012060bc223 */ /* 0x002fc8000000000b */
[----:B---3--:R-:W-:-:S05]  /*0510*/  @!P1 FFMA R11, R8, R0, R11 ;  /* 0x00000000080b9223 */ /* 0x008fca000000000b */
[----:B------:R-:W-:Y:S01]  /*0520*/  STG.E desc[UR4][R2.64], R11 ;  /* 0x0000000b02007986 */ /* 0x000fe2000c101904 */
[----:B------:R-:W-:Y:S05]  /*0530*/  EXIT ;  /* 0x000000000000794d */ /* 0x000fea0003800000 */
.L_x_0:
[----:B------:R-:W-:-:S00]  /*0540*/  BRA `(.L_x_0) ;  /* 0xfffffffc00fc7947 */ /* 0x000fc0000383ffff */
[----:B------:R-:W-:-:S00]  /*0550*/  NOP ;  /* 0x0000000000007918 */ /* 0x000fc00000000000 */
        /* <DEDUP_REMOVED lines=10> */
.L_x_2:


//--------------------- .text._Z11conv_globalPKfPfS0_i --------------------------
	.section	.text._Z11conv_globalPKfPfS0_i,"ax",@progbits
	.align	128
        .global         _Z11conv_globalPKfPfS0_i
        .type           _Z11conv_globalPKfPfS0_i,@function
        .size           _Z11conv_globalPKfPfS0_i,(.L_x_3 - _Z11conv_globalPKfPfS0_i)
        .other          _Z11conv_globalPKfPfS0_i,@"STO_CUDA_ENTRY STV_DEFAULT"
_Z11conv_globalPKfPfS0_i:
.text._Z11conv_globalPKfPfS0_i:
        /* <DEDUP_REMOVED lines=16> */
[----:B------:R-:W2:Y:S08]  /*0100*/  @!P5 LDC.64 R6, c[0x0][0x390] ;  /* 0x0000e400ff06db82 */ /* 0x000eb00000000a00 */
[----:B------:R-:W3:Y:S08]  /*0110*/  @!P0 LDC.64 R8, c[0x0][0x380] ;  /* 0x0000e000ff088b82 */ /* 0x000ef00000000a00 */
[----:B------:R-:W4:Y:S01]  /*0120*/  @!P0 LDC.64 R12, c[0x0][0x390] ;  /* 0x0000e400ff0c8b82 */ /* 0x000f220000000a00 */
[----:B-1----:R-:W-:-:S05]  /*0130*/  @!P5 IMAD.WIDE.U32 R4, R3, 0x4, R4 ;  /* 0x000000040304d825 */ /* 0x002fca00078e0004 */
[----:B0-----:R-:W5:Y:S04]  /*0140*/  @!P5 LDG.E R3, desc[UR4][R4.64] ;  /* 0x000000040403d981 */ /* 0x001f68000c1e1900 */
[----:B--2---:R-:W5:Y:S01]  /*0150*/  @!P5 LDG.E R14, desc[UR4][R6.64] ;  /* 0x00000004060ed981 */ /* 0x004f62000c1e1900 */
[----:B---3--:R-:W-:-:S05]  /*0160*/  @!P0 IMAD.WIDE.U32 R8, R11, 0x4, R8 ;  /* 0x000000040b088825 */ /* 0x008fca00078e0008 */
[----:B------:R0:W2:Y:S04]  /*0170*/  @!P0 LDG.E R15, desc[UR4][R8.64] ;  /* 0x00000004080f8981 */ /* 0x0000a8000c1e1900 */
[----:B----4-:R-:W2:Y:S01]  /*0180*/  @!P0 LDG.E R12, desc[UR4][R12.64+0x4] ;  /* 0x000004040c0c8981 */ /* 0x010ea2000c1e1900 */
[C---:B------:R-:W-:Y:S01]  /*0190*/  VIADD R18, R2.reuse, 0xfffffffe ;  /* 0xfffffffe02127836 */ /* 0x040fe20000000000 */
[C---:B------:R-:W-:Y:S01]  /*01a0*/  ISETP.GT.AND P2, PT, R2.reuse, UR6, PT ;  /* 0x0000000602007c0c */ /* 0x040fe2000bf44270 */
[C---:B------:R-:W-:Y:S01]  /*01b0*/  VIADD R23, R2.reuse, 0x2 ;  /* 0x0000000202177836 */ /* 0x040fe20000000000 */
[----:B------:R-:W-:Y:S01]  /*01c0*/  IADD3 R19, PT, PT, R2, 0x1, RZ ;  /* 0x0000000102137810 */ /* 0x000fe20007ffe0ff */
[----:B------:R-:W-:Y:S01]  /*01d0*/  HFMA2 R0, -RZ, RZ, 0, 0 ;  /* 0x00000000ff007431 */ /* 0x000fe200000001ff */
[----:B------:R-:W-:-:S02]  /*01e0*/  ISETP.GE.AND P1, PT, R18, UR6, PT ;  /* 0x0000000612007c0c */ /* 0x000fc4000bf26270 */
[C---:B------:R-:W-:Y:S02]  /*01f0*/  ISETP.LT.OR P2, PT, R2.reuse, 0x1, P2 ;  /* 0x000000010200780c */ /* 0x040fe40001741670 */
[C---:B------:R-:W-:Y:S02]  /*0200*/  ISETP.LT.OR P1, PT, R2.reuse, 0x2, P1 ;  /* 0x000000020200780c */ /* 0x040fe40000f21670 */
[----:B------:R-:W-:Y:S02]  /*0210*/  ISETP.GE.AND P3, PT, R19, UR6, PT ;  /* 0x0000000613007c0c */ /* 0x000fe4000bf66270 */
[----:B------:R-:W-:Y:S02]  /*0220*/  ISETP.GE.AND P4, PT, R23, UR6, PT ;  /* 0x0000000617007c0c */ /* 0x000fe4000bf86270 */
[C---:B------:R-:W-:Y:S02]  /*0230*/  ISETP.LT.OR P3, PT, R2.reuse, -0x1, P3 ;  /* 0xffffffff0200780c */ /* 0x040fe40001f61670 */
[----:B------:R-:W-:-:S02]  /*0240*/  ISETP.LT.OR P4, PT, R2, -0x2, P4 ;  /* 0xfffffffe0200780c */ /* 0x000fc40002781670 */
[C---:B------:R-:W-:Y:S01]  /*0250*/  ISETP.GE.AND P6, PT, R2.reuse, RZ, PT ;  /* 0x000000ff0200720c */ /* 0x040fe20003fc6270 */
[----:B0-----:R-:W0:Y:S01]  /*0260*/  @!P2 LDC.64 R8, c[0x0][0x380] ;  /* 0x0000e000ff08ab82 */ /* 0x001e220000000a00 */
[C---:B------:R-:W-:Y:S02]  /*0270*/  IADD3 R4, PT, PT, R2.reuse, 0x4, RZ ;  /* 0x0000000402047810 */ /* 0x040fe40007ffe0ff */
[----:B------:R-:W-:-:S05]  /*0280*/  @!P2 IADD3 R5, PT, PT, R2, -0x1, RZ ;  /* 0xffffffff0205a810 */ /* 0x000fca0007ffe0ff */
[----:B------:R-:W1:Y:S08]  /*0290*/  @!P1 LDC.64 R10, c[0x0][0x380] ;  /* 0x0000e000ff0a9b82 */ /* 0x000e700000000a00 */
[----:B------:R-:W3:Y:S08]  /*02a0*/  @!P1 LDC.64 R6, c[0x0][0x390] ;  /* 0x0000e400ff069b82 */ /* 0x000ef00000000a00 */
[----:B------:R-:W4:Y:S01]  /*02b0*/  @!P3 LDC.64 R16, c[0x0][0x380] ;  /* 0x0000e000ff10bb82 */ /* 0x000f220000000a00 */
[----:B0-----:R-:W-:-:S07]  /*02c0*/  @!P2 IMAD.WIDE.U32 R8, R5, 0x4, R8 ;  /* 0x000000040508a825 */ /* 0x001fce00078e0008 */
[----:B------:R-:W0:Y:S01]  /*02d0*/  @!P4 LDC.64 R20, c[0x0][0x380] ;  /* 0x0000e000ff14cb82 */ /* 0x000e220000000a00 */
[----:B-1----:R-:W-:-:S05]  /*02e0*/  @!P1 IMAD.WIDE.U32 R10, R18, 0x4, R10 ;  /* 0x00000004120a9825 */ /* 0x002fca00078e000a */
[----:B------:R-:W2:Y:S02]  /*02f0*/  @!P1 LDG.E R5, desc[UR4][R10.64] ;  /* 0x000000040a059981 */ /* 0x000ea4000c1e1900 */
[----:B------:R-:W1:Y:S02]  /*0300*/  @P6 LDC.64 R28, c[0x0][0x380] ;  /* 0x0000e000ff1c6b82 */ /* 0x000e640000000a00 */
[----:B---3--:R-:W3:Y:S06]  /*0310*/  @!P1 LDG.E R6, desc[UR4][R6.64+0x8] ;  /* 0x0000080406069981 */ /* 0x008eec000c1e1900 */
[----:B------:R-:W1:Y:S01]  /*0320*/  @!P2 LDC.64 R24, c[0x0][0x390] ;  /* 0x0000e400ff18ab82 */ /* 0x000e620000000a00 */
[----:B------:R0:W3:Y:S07]  /*0330*/  @!P2 LDG.E R7, desc[UR4][R8.64] ;  /* 0x000000040807a981 */ /* 0x0000ee000c1e1900 */
[----:B------:R-:W1:Y:S01]  /*0340*/  @P6 LDC.64 R26, c[0x0][0x390] ;  /* 0x0000e400ff1a6b82 */ /* 0x000e620000000a00 */
[----:B----4-:R-:W-:-:S04]  /*0350*/  @!P3 IMAD.WIDE.U32 R16, R19, 0x4, R16 ;  /* 0x000000041310b825 */ /* 0x010fc800078e0010 */
[----:B0-----:R-:W-:Y:S02]  /*0360*/  @!P4 IMAD.WIDE.U32 R20, R23, 0x4, R20 ;  /* 0x000000041714c825 */ /* 0x001fe400078e0014 */
[----:B------:R-:W4:Y:S01]  /*0370*/  @!P3 LDG.E R17, desc[UR4][R16.64] ;  /* 0x000000041011b981 */ /* 0x000f22000c1e1900 */
[----:B------:R-:W0:Y:S01]  /*0380*/  @!P3 LDC.64 R8, c[0x0][0x390] ;  /* 0x0000e400ff08bb82 */ /* 0x000e220000000a00 */
[C---:B-1----:R-:W-:Y:S02]  /*0390*/  @P6 IMAD.WIDE.U32 R28, R2.reuse, 0x4, R28 ;  /* 0x00000004021c6825 */ /* 0x042fe400078e001c */
[----:B------:R-:W4:Y:S04]  /*03a0*/  @!P4 LDG.E R21, desc[UR4][R20.64] ;  /* 0x000000041415c981 */ /* 0x000f28000c1e1900 */
[----:B------:R-:W4:Y:S04]  /*03b0*/  @!P2 LDG.E R24, desc[UR4][R24.64+0xc] ;  /* 0x00000c041818a981 */ /* 0x000f28000c1e1900 */
[----:B------:R-:W4:Y:S04]  /*03c0*/  @P6 LDG.E R26, desc[UR4][R26.64+0x10] ;  /* 0x000010041a1a6981 */ /* 0x000f28000c1e1900 */
[----:B------:R1:W4:Y:S04]  /*03d0*/  @P6 LDG.E R25, desc[UR4][R28.64] ;  /* 0x000000041c196981 */ /* 0x000328000c1e1900 */
[----:B0-----:R-:W4:Y:S01]  /*03e0*/  @!P3 LDG.E R8, desc[UR4][R8.64+0x14] ;  /* 0x000014040808b981 */ /* 0x001f22000c1e1900 */
[----:B-1----:R-:W0:Y:S01]  /*03f0*/  LDC.64 R28, c[0x0][0x388] ;  /* 0x0000e200ff1c7b82 */ /* 0x002e220000000a00 */
[----:B-----5:R-:W-:Y:S01]  /*0400*/  @!P5 FFMA R0, R3, R14, RZ ;  /* 0x0000000e0300d223 */ /* 0x020fe200000000ff */
[----:B------:R-:W-:-:S05]  /*0410*/  VIADD R3, R2, 0x3 ;  /* 0x0000000302037836 */ /* 0x000fca0000000000 */
[----:B------:R-:W-:-:S04]  /*0420*/  ISETP.GE.AND P5, PT, R3, UR6, PT ;  /* 0x0000000603007c0c */ /* 0x000fc8000bfa6270 */
[----:B------:R-:W-:Y:S01]  /*0430*/  ISETP.LT.OR P5, PT, R2, -0x3, P5 ;  /* 0xfffffffd0200780c */ /* 0x000fe20002fa1670 */
[----:B--2---:R-:W-:Y:S01]  /*0440*/  @!P0 FFMA R0, R15, R12, R0 ;  /* 0x0000000c0f008223 */ /* 0x004fe20000000000 */
[----:B------:R-:W-:-:S04]  /*0450*/  ISETP.GE.AND P0, PT, R4, UR6, PT ;  /* 0x0000000604007c0c */ /* 0x000fc8000bf06270 */
[----:B------:R-:W-:Y:S01]  /*0460*/  ISETP.LT.OR P0, PT, R2, -0x4, P0 ;  /* 0xfffffffc0200780c */ /* 0x000fe20000701670 */
[----:B------:R-:W1:Y:S08]  /*0470*/  @!P4 LDC.64 R12, c[0x0][0x390] ;  /* 0x0000e400ff0ccb82 */ /* 0x000e700000000a00 */
[----:B------:R-:W2:Y:S08]  /*0480*/  @!P5 LDC.64 R10, c[0x0][0x380] ;  /* 0x0000e000ff0adb82 */ /* 0x000eb00000000a00 */
[----:B------:R-:W5:Y:S08]  /*0490*/  @!P0 LDC.64 R14, c[0x0][0x380] ;  /* 0x0000e000ff0e8b82 */ /* 0x000f700000000a00 */
[----:B------:R-:W0:Y:S01]  /*04a0*/  @!P5 LDC.64 R18, c[0x0][0x390] ;  /* 0x0000e400ff12db82 */ /* 0x000e220000000a00 */
[----:B-1----:R-:W4:Y:S07]  /*04b0*/  @!P4 LDG.E R12, desc[UR4][R12.64+0x18] ;  /* 0x000018040c0cc981 */ /* 0x002f2e000c1e1900 */
[----:B------:R-:W1:Y:S01]  /*04c0*/  @!P0 LDC.64 R22, c[0x0][0x390] ;  /* 0x0000e400ff168b82 */ /* 0x000e620000000a00 */
[----:B--2---:R-:W-:-:S06]  /*04d0*/  @!P5 IMAD.WIDE.U32 R10, R3, 0x4, R10 ;  /* 0x00000004030ad825 */ /* 0x004fcc00078e000a */
[----:B------:R-:W2:Y:S01]  /*04e0*/  @!P5 LDG.E R11, desc[UR4][R10.64] ;  /* 0x000000040a0bd981 */ /* 0x000ea2000c1e1900 */
[----:B-----5:R-:W-:-:S06]  /*04f0*/  @!P0 IMAD.WIDE.U32 R14, R4, 0x4, R14 ;  /* 0x00000004040e8825 */ /* 0x020fcc00078e000e */
[----:B------:R-:W5:Y:S04]  /*0500*/  @!P0 LDG.E R15, desc[UR4][R14.64] ;  /* 0x000000040e0f8981 */ /* 0x000f68000c1e1900 */
[----:B0-----:R-:W2:Y:S04]  /*0510*/  @!P5 LDG.E R18, desc[UR4][R18.64+0x1c] ;  /* 0x00001c041212d981 */ /* 0x001ea8000c1e1900 */
[----:B-1----:R-:W5:Y:S01]  /*0520*/  @!P0 LDG.E R22, desc[UR4][R22.64+0x20] ;  /* 0x0000200416168981 */ /* 0x002f62000c1e1900 */
[----:B---3--:R-:W-:Y:S01]  /*0530*/  @!P1 FFMA R0, R5, R6, R0 ;  /* 0x0000000605009223 */ /* 0x008fe20000000000 */
[----:B------:R-:W-:-:S04]  /*0540*/  IMAD.WIDE R28, R2, 0x4, R28 ;  /* 0x00000004021c7825 */ /* 0x000fc800078e021c */
[----:B----4-:R-:W-:-:S04]  /*0550*/  @!P2 FFMA R0, R7, R24, R0 ;  /* 0x000000180700a223 */ /* 0x010fc80000000000 */
[----:B------:R-:W-:-:S04]  /*0560*/  @P6 FFMA R0, R25, R26, R0 ;  /* 0x0000001a19006223 */ /* 0x000fc80000000000 */
[----:B------:R-:W-:-:S04]  /*0570*/  @!P3 FFMA R0, R17, R8, R0 ;  /* 0x000000081100b223 */ /* 0x000fc80000000000 */
[----:B------:R-:W-:-:S04]  /*0580*/  @!P4 FFMA R0, R21, R12, R0 ;  /* 0x0000000c1500c223 */ /* 0x000fc80000000000 */
[----:B--2---:R-:W-:-:S04]  /*0590*/  @!P5 FFMA R0, R11, R18, R0 ;  /* 0x000000120b00d223 */ /* 0x004fc80000000000 */
[----:B-----5:R-:W-:-:S05]  /*05a0*/  @!P0 FFMA R0, R15, R22, R0 ;  /* 0x000000160f008223 */ /* 0x020fca0000000000 */
[----:B------:R-:W-:Y:S01]  /*05b0*/  STG.E desc[UR4][R28.64], R0 ;  /* 0x000000001c007986 */ /* 0x000fe2000c101904 */
[----:B------:R-:W-:Y:S05]  /*05c0*/  EXIT ;  /* 0x000000000000794d */ /* 0x000fea0003800000 */
.L_x_1:
        /* <DEDUP_REMOVED lines=11> */
.L_x_3:


//--------------------- .nv.shared.reserved.0     --------------------------
	.section	.nv.shared.reserved.0,"aw",@nobits
	.weak		__nv_reservedSMEM_offset_0_alias
	.size		__nv_reservedSMEM_offset_0_alias, 0, 64
	.other		__nv_reservedSMEM_offset_0_alias,@"STO_CUDA_RESERVED_SHARED STV_DEFAULT"
__nv_reservedSMEM_offset_0_alias:
	.zero		0
	.zero		64


//--------------------- .nv.constant0._Z10conv_constPKfPfi --------------------------
	.section	.nv.constant0._Z10conv_constPKfPfi,"a",@progbits
	.sectionflags	@""
	.align	4
.nv.constant0._Z10conv_constPKfPfi:
	.zero		916


//--------------------- .nv.constant0._Z11conv_globalPKfPfS0_i --------------------------
	.section	.nv.constant0._Z11conv_globalPKfPfS0_i,"a",@progbits
	.sectionflags	@""
	.align	4
.nv.constant0._Z11conv_globalPKfPfS0_i:
	.zero		924


//--------------------- SYMBOLS --------------------------

	.type		.nv.reservedSmem.offset0,@object
	.size		.nv.reservedSmem.offset0,0x4
